//
// Generated by NVIDIA NVVM Compiler
//
// Compiler Build ID: CL-36424714
// Cuda compilation tools, release 13.0, V13.0.88
// Based on NVVM 20.0.0
//

.version 9.0
.target sm_100
.address_size 64

	// .globl	_Z17cuda_racine_blockPfS_

.visible .entry _Z17cuda_racine_blockPfS_(
	.param .u64 .ptr .align 1 _Z17cuda_racine_blockPfS__param_0,
	.param .u64 .ptr .align 1 _Z17cuda_racine_blockPfS__param_1
)
{
	.reg .b32 	%r<2>;
	.reg .b32 	%f<3>;
	.reg .b64 	%rd<8>;

	ld.param.u64 	%rd1, [_Z17cuda_racine_blockPfS__param_0];
	ld.param.u64 	%rd2, [_Z17cuda_racine_blockPfS__param_1];
	cvta.to.global.u64 	%rd3, %rd2;
	cvta.to.global.u64 	%rd4, %rd1;
	mov.u32 	%r1, %ctaid.x;
	mul.wide.u32 	%rd5, %r1, 4;
	add.s64 	%rd6, %rd4, %rd5;
	ld.global.f32 	%f1, [%rd6];
	sqrt.rn.f32 	%f2, %f1;
	add.s64 	%rd7, %rd3, %rd5;
	st.global.f32 	[%rd7], %f2;
	ret;

}
	// .globl	_Z18cuda_racine_threadPfS_
.visible .entry _Z18cuda_racine_threadPfS_(
	.param .u64 .ptr .align 1 _Z18cuda_racine_threadPfS__param_0,
	.param .u64 .ptr .align 1 _Z18cuda_racine_threadPfS__param_1
)
{
	.reg .b32 	%r<2>;
	.reg .b32 	%f<3>;
	.reg .b64 	%rd<8>;

	ld.param.u64 	%rd1, [_Z18cuda_racine_threadPfS__param_0];
	ld.param.u64 	%rd2, [_Z18cuda_racine_threadPfS__param_1];
	cvta.to.global.u64 	%rd3, %rd2;
	cvta.to.global.u64 	%rd4, %rd1;
	mov.u32 	%r1, %tid.x;
	mul.wide.u32 	%rd5, %r1, 4;
	add.s64 	%rd6, %rd4, %rd5;
	ld.global.f32 	%f1, [%rd6];
	sqrt.rn.f32 	%f2, %f1;
	add.s64 	%rd7, %rd3, %rd5;
	st.global.f32 	[%rd7], %f2;
	ret;

}


// ===== COMPILED SASS (sm_100) =====

	.target	sm_100

	.elftype	@"ET_EXEC"


//--------------------- .note.nv.tkinfo           --------------------------
	.section	.note.nv.tkinfo,"",@"SHT_NOTE"
	.sectionflags	@"SHF_NOTE_NV_TKINFO"
	.tkinfo
        /*0018*/ 	.word	0x00000002
        /*0030*/ 	.string	""
        /*0030*/ 	.string	"ptxas"
        /*0030*/ 	.string	"Cuda compilation tools, release 13.0, V13.0.88"
        /*0030*/ 	.string	"Build cuda_13.0.r13.0/compiler.36424714_0"
        /*0030*/ 	.string	"-arch sm_100 -m 64 "



//--------------------- .note.nv.cuinfo           --------------------------
	.section	.note.nv.cuinfo,"",@"SHT_NOTE"
	.sectionflags	@"SHF_NOTE_NV_CUINFO"
        /*0018*/ 	.short	0x0002
        /*001a*/ 	.short	0x0064
        /*001c*/ 	.short	0x0082
	.zero		2


//--------------------- .nv.info                  --------------------------
	.section	.nv.info,"",@"SHT_CUDA_INFO"
	.align	4


	//----- nvinfo : EIATTR_REGCOUNT
	.align		4
        /*0000*/ 	.byte	0x04, 0x2f
        /*0002*/ 	.short	(.L_1 - .L_0)
	.align		4
.L_0:
        /*0004*/ 	.word	index@(_Z17cuda_racine_blockPfS_)
        /*0008*/ 	.word	0x0000000a


	//----- nvinfo : EIATTR_FRAME_SIZE
	.align		4
.L_1:
        /*000c*/ 	.byte	0x04, 0x11
        /*000e*/ 	.short	(.L_3 - .L_2)
	.align		4
.L_2:
        /*0010*/ 	.word	index@($__internal_1_$__cuda_sm20_sqrt_rn_f32_slowpath)
        /*0014*/ 	.word	0x00000000


	//----- nvinfo : EIATTR_FRAME_SIZE
	.align		4
.L_3:
        /*0018*/ 	.byte	0x04, 0x11
        /*001a*/ 	.short	(.L_5 - .L_4)
	.align		4
.L_4:
        /*001c*/ 	.word	index@(_Z17cuda_racine_blockPfS_)
        /*0020*/ 	.word	0x00000000


	//----- nvinfo : EIATTR_REGCOUNT
	.align		4
.L_5:
        /*0024*/ 	.byte	0x04, 0x2f
        /*0026*/ 	.short	(.L_7 - .L_6)
	.align		4
.L_6:
        /*0028*/ 	.word	index@(_Z18cuda_racine_threadPfS_)
        /*002c*/ 	.word	0x0000000b


	//----- nvinfo : EIATTR_FRAME_SIZE
	.align		4
.L_7:
        /*0030*/ 	.byte	0x04, 0x11
        /*0032*/ 	.short	(.L_9 - .L_8)
	.align		4
.L_8:
        /*0034*/ 	.word	index@($__internal_0_$__cuda_sm20_sqrt_rn_f32_slowpath)
        /*0038*/ 	.word	0x00000000


	//----- nvinfo : EIATTR_FRAME_SIZE
	.align		4
.L_9:
        /*003c*/ 	.byte	0x04, 0x11
        /*003e*/ 	.short	(.L_11 - .L_10)
	.align		4
.L_10:
        /*0040*/ 	.word	index@(_Z18cuda_racine_threadPfS_)
        /*0044*/ 	.word	0x00000000


	//----- nvinfo : EIATTR_MIN_STACK_SIZE
	.align		4
.L_11:
        /*0048*/ 	.byte	0x04, 0x12
        /*004a*/ 	.short	(.L_13 - .L_12)
	.align		4
.L_12:
        /*004c*/ 	.word	index@(_Z18cuda_racine_threadPfS_)
        /*0050*/ 	.word	0x00000000


	//----- nvinfo : EIATTR_MIN_STACK_SIZE
	.align		4
.L_13:
        /*0054*/ 	.byte	0x04, 0x12
        /*0056*/ 	.short	(.L_15 - .L_14)
	.align		4
.L_14:
        /*0058*/ 	.word	index@(_Z17cuda_racine_blockPfS_)
        /*005c*/ 	.word	0x00000000
.L_15:


//--------------------- .nv.compat                --------------------------
	.section	.nv.compat,"",@"SHT_CUDA_COMPAT_INFO"
	.align	4
        /*0000*/ 	.byte	0x02, 0x09, 0x00, 0x00, 0x02, 0x02, 0x01, 0x00, 0x02, 0x05, 0x05, 0x00, 0x03, 0x07, 0x01, 0x01
        /*0010*/ 	.byte	0x02, 0x03, 0x00, 0x00, 0x02, 0x06, 0x01, 0x00, 0x04, 0x0b, 0x08, 0x00, 0x01, 0x00, 0x00, 0x00
        /*0020*/ 	.byte	0x00, 0x00, 0x00, 0x00


//--------------------- .nv.info._Z18cuda_racine_threadPfS_ --------------------------
	.section	.nv.info._Z18cuda_racine_threadPfS_,"",@"SHT_CUDA_INFO"
	.sectionflags	@""
	.align	4


	//----- nvinfo : EIATTR_CUDA_API_VERSION
	.align		4
        /*0000*/ 	.byte	0x04, 0x37
        /*0002*/ 	.short	(.L_17 - .L_16)
.L_16:
        /*0004*/ 	.word	0x00000082


	//----- nvinfo : EIATTR_KPARAM_INFO
	.align		4
.L_17:
        /*0008*/ 	.byte	0x04, 0x17
        /*000a*/ 	.short	(.L_19 - .L_18)
.L_18:
        /*000c*/ 	.word	0x00000000
        /*0010*/ 	.short	0x0001
        /*0012*/ 	.short	0x0008
        /*0014*/ 	.byte	0x00, 0xf5, 0x21, 0x00


	//----- nvinfo : EIATTR_KPARAM_INFO
	.align		4
.L_19:
        /*0018*/ 	.byte	0x04, 0x17
        /*001a*/ 	.short	(.L_21 - .L_20)
.L_20:
        /*001c*/ 	.word	0x00000000
        /*0020*/ 	.short	0x0000
        /*0022*/ 	.short	0x0000
        /*0024*/ 	.byte	0x00, 0xf5, 0x21, 0x00


	//----- nvinfo : EIATTR_SPARSE_MMA_MASK
	.align		4
.L_21:
        /*0028*/ 	.byte	0x03, 0x50
        /*002a*/ 	.short	0x0000


	//----- nvinfo : EIATTR_MAXREG_COUNT
	.align		4
        /*002c*/ 	.byte	0x03, 0x1b
        /*002e*/ 	.short	0x00ff


	//----- nvinfo : EIATTR_MERCURY_ISA_VERSION
	.align		4
        /*0030*/ 	.byte	0x03, 0x5f
        /*0032*/ 	.short	0x0101


	//----- nvinfo : EIATTR_VRC_CTA_INIT_COUNT
	.align		4
        /*0034*/ 	.byte	0x02, 0x4a
	.zero		1
	.zero		1


	//----- nvinfo : EIATTR_EXIT_INSTR_OFFSETS
	.align		4
        /*0038*/ 	.byte	0x04, 0x1c
        /*003a*/ 	.short	(.L_23 - .L_22)


	//   ....[0]....
.L_22:
        /*003c*/ 	.word	0x00000160


	//----- nvinfo : EIATTR_CRS_STACK_SIZE
	.align		4
.L_23:
        /*0040*/ 	.byte	0x04, 0x1e
        /*0042*/ 	.short	(.L_25 - .L_24)
.L_24:
        /*0044*/ 	.word	0x00000000


	//----- nvinfo : EIATTR_CBANK_PARAM_SIZE
	.align		4
.L_25:
        /*0048*/ 	.byte	0x03, 0x19
        /*004a*/ 	.short	0x0010


	//----- nvinfo : EIATTR_PARAM_CBANK
	.align		4
        /*004c*/ 	.byte	0x04, 0x0a
        /*004e*/ 	.short	(.L_27 - .L_26)
	.align		4
.L_26:
        /*0050*/ 	.word	index@(.nv.constant0._Z18cuda_racine_threadPfS_)
        /*0054*/ 	.short	0x0380
        /*0056*/ 	.short	0x0010


	//----- nvinfo : EIATTR_SW_WAR
	.align		4
.L_27:
        /*0058*/ 	.byte	0x04, 0x36
        /*005a*/ 	.short	(.L_29 - .L_28)
.L_28:
        /*005c*/ 	.word	0x00000008
.L_29:


//--------------------- .nv.info._Z17cuda_racine_blockPfS_ --------------------------
	.section	.nv.info._Z17cuda_racine_blockPfS_,"",@"SHT_CUDA_INFO"
	.sectionflags	@""
	.align	4


	//----- nvinfo : EIATTR_CUDA_API_VERSION
	.align		4
        /*0000*/ 	.byte	0x04, 0x37
        /*0002*/ 	.short	(.L_31 - .L_30)
.L_30:
        /*0004*/ 	.word	0x00000082


	//----- nvinfo : EIATTR_KPARAM_INFO
	.align		4
.L_31:
        /*0008*/ 	.byte	0x04, 0x17
        /*000a*/ 	.short	(.L_33 - .L_32)
.L_32:
        /*000c*/ 	.word	0x00000000
        /*0010*/ 	.short	0x0001
        /*0012*/ 	.short	0x0008
        /*0014*/ 	.byte	0x00, 0xf5, 0x21, 0x00


	//----- nvinfo : EIATTR_KPARAM_INFO
	.align		4
.L_33:
        /*0018*/ 	.byte	0x04, 0x17
        /*001a*/ 	.short	(.L_35 - .L_34)
.L_34:
        /*001c*/ 	.word	0x00000000
        /*0020*/ 	.short	0x0000
        /*0022*/ 	.short	0x0000
        /*0024*/ 	.byte	0x00, 0xf5, 0x21, 0x00


	//----- nvinfo : EIATTR_SPARSE_MMA_MASK
	.align		4
.L_35:
        /*0028*/ 	.byte	0x03, 0x50
        /*002a*/ 	.short	0x0000


	//----- nvinfo : EIATTR_MAXREG_COUNT
	.align		4
        /*002c*/ 	.byte	0x03, 0x1b
        /*002e*/ 	.short	0x00ff


	//----- nvinfo : EIATTR_MERCURY_ISA_VERSION
	.align		4
        /*0030*/ 	.byte	0x03, 0x5f
        /*0032*/ 	.short	0x0101


	//----- nvinfo : EIATTR_VRC_CTA_INIT_COUNT
	.align		4
        /*0034*/ 	.byte	0x02, 0x4a
	.zero		1
	.zero		1


	//----- nvinfo : EIATTR_EXIT_INSTR_OFFSETS
	.align		4
        /*0038*/ 	.byte	0x04, 0x1c
        /*003a*/ 	.short	(.L_37 - .L_36)


	//   ....[0]....
.L_36:
        /*003c*/ 	.word	0x00000140


	//----- nvinfo : EIATTR_CRS_STACK_SIZE
	.align		4
.L_37:
        /*0040*/ 	.byte	0x04, 0x1e
        /*0042*/ 	.short	(.L_39 - .L_38)
.L_38:
        /*0044*/ 	.word	0x00000000


	//----- nvinfo : EIATTR_CBANK_PARAM_SIZE
	.align		4
.L_39:
        /*0048*/ 	.byte	0x03, 0x19
        /*004a*/ 	.short	0x0010


	//----- nvinfo : EIATTR_PARAM_CBANK
	.align		4
        /*004c*/ 	.byte	0x04, 0x0a
        /*004e*/ 	.short	(.L_41 - .L_40)
	.align		4
.L_40:
        /*0050*/ 	.word	index@(.nv.constant0._Z17cuda_racine_blockPfS_)
        /*0054*/ 	.short	0x0380
        /*0056*/ 	.short	0x0010


	//----- nvinfo : EIATTR_SW_WAR
	.align		4
.L_41:
        /*0058*/ 	.byte	0x04, 0x36
        /*005a*/ 	.short	(.L_43 - .L_42)
.L_42:
        /*005c*/ 	.word	0x00000008
.L_43:


//--------------------- .nv.callgraph             --------------------------
	.section	.nv.callgraph,"",@"SHT_CUDA_CALLGRAPH"
	.align	4
	.sectionentsize	8
	.align		4
        /*0000*/ 	.word	0x00000000
	.align		4
        /*0004*/ 	.word	0xffffffff
	.align		4
        /*0008*/ 	.word	0x00000000
	.align		4
        /*000c*/ 	.word	0xfffffffe
	.align		4
        /*0010*/ 	.word	0x00000000
	.align		4
        /*0014*/ 	.word	0xfffffffd
	.align		4
        /*0018*/ 	.word	0x00000000
	.align		4
        /*001c*/ 	.word	0xfffffffc


//--------------------- .text._Z18cuda_racine_threadPfS_ --------------------------
	.section	.text._Z18cuda_racine_threadPfS_,"ax",@progbits
	.align	128
        .global         _Z18cuda_racine_threadPfS_
        .type           _Z18cuda_racine_threadPfS_,@function
        .size           _Z18cuda_racine_threadPfS_,(.L_x_9 - _Z18cuda_racine_threadPfS_)
        .other          _Z18cuda_racine_threadPfS_,@"STO_CUDA_ENTRY STV_DEFAULT"
_Z18cuda_racine_threadPfS_:
.text._Z18cuda_racine_threadPfS_:
[----:B------:R-:W-:Y:S01]  /*0000*/  LDC R1, c[0x0][0x37c] ;  /* 0x0000df00ff017b82 */ /* 0x000fe20000000800 */
[----:B------:R-:W0:Y:S07]  /*0010*/  S2R R7, SR_TID.X ;  /* 0x0000000000077919 */ /* 0x000e2e0000002100 */
[----:B------:R-:W0:Y:S01]  /*0020*/  LDC.64 R2, c[0x0][0x380] ;  /* 0x0000e000ff027b82 */ /* 0x000e220000000a00 */
[----:B------:R-:W1:Y:S01]  /*0030*/  LDCU.64 UR4, c[0x0][0x358] ;  /* 0x00006b00ff0477ac */ /* 0x000e620008000a00 */
[----:B0-----:R-:W-:-:S05]  /*0040*/  IMAD.WIDE.U32 R2, R7, 0x4, R2 ;  /* 0x0000000407027825 */ /* 0x001fca00078e0002 */
[----:B-1----:R-:W2:Y:S01]  /*0050*/  LDG.E R0, desc[UR4][R2.64] ;  /* 0x0000000402007981 */ /* 0x002ea2000c1e1900 */
[----:B------:R-:W-:Y:S01]  /*0060*/  BSSY.RECONVERGENT B0, `(.L_x_0) ;  /* 0x000000c000007945 */ /* 0x000fe20003800200 */
[----:B--2---:R-:W-:Y:S01]  /*0070*/  IADD3 R4, PT, PT, R0, -0xd000000, RZ ;  /* 0xf300000000047810 */ /* 0x004fe20007ffe0ff */
[----:B------:R0:W1:Y:S03]  /*0080*/  MUFU.RSQ R5, R0 ;  /* 0x0000000000057308 */ /* 0x0000660000001400 */
[----:B------:R-:W-:-:S13]  /*0090*/  ISETP.GT.U32.AND P0, PT, R4, 0x727fffff, PT ;  /* 0x727fffff0400780c */ /* 0x000fda0003f04070 */
[----:B0-----:R-:W-:Y:S05]  /*00a0*/  @!P0 BRA `(.L_x_1) ;  /* 0x00000000000c8947 */ /* 0x001fea0003800000 */
[----:B------:R-:W-:-:S07]  /*00b0*/  MOV R8, 0xd0 ;  /* 0x000000d000087802 */ /* 0x000fce0000000f00 */
[----:B-1----:R-:W-:Y:S05]  /*00c0*/  CALL.REL.NOINC `($__internal_0_$__cuda_sm20_sqrt_rn_f32_slowpath) ;  /* 0x0000000000287944 */ /* 0x002fea0003c00000 */
[----:B------:R-:W-:Y:S05]  /*00d0*/  BRA `(.L_x_2) ;  /* 0x0000000000107947 */ /* 0x000fea0003800000 */
.L_x_1:
[----:B-1----:R-:W-:Y:S01]  /*00e0*/  FMUL.FTZ R3, R0, R5 ;  /* 0x0000000500037220 */ /* 0x002fe20000410000 */
[----:B------:R-:W-:-:S03]  /*00f0*/  FMUL.FTZ R5, R5, 0.5 ;  /* 0x3f00000005057820 */ /* 0x000fc60000410000 */
[----:B------:R-:W-:-:S04]  /*0100*/  FFMA R0, -R3, R3, R0 ;  /* 0x0000000303007223 */ /* 0x000fc80000000100 */
[----:B------:R-:W-:-:S07]  /*0110*/  FFMA R5, R0, R5, R3 ;  /* 0x0000000500057223 */ /* 0x000fce0000000003 */
.L_x_2:
[----:B------:R-:W-:Y:S05]  /*0120*/  BSYNC.RECONVERGENT B0 ;  /* 0x0000000000007941 */ /* 0x000fea0003800200 */
.L_x_0:
[----:B------:R-:W0:Y:S02]  /*0130*/  LDC.64 R2, c[0x0][0x388] ;  /* 0x0000e200ff027b82 */ /* 0x000e240000000a00 */
[----:B0-----:R-:W-:-:S05]  /*0140*/  IMAD.WIDE.U32 R2, R7, 0x4, R2 ;  /* 0x0000000407027825 */ /* 0x001fca00078e0002 */
[----:B------:R-:W-:Y:S01]  /*0150*/  STG.E desc[UR4][R2.64], R5 ;  /* 0x0000000502007986 */ /* 0x000fe2000c101904 */
[----:B------:R-:W-:Y:S05]  /*0160*/  EXIT ;  /* 0x000000000000794d */ /* 0x000fea0003800000 */
        .weak           $__internal_0_$__cuda_sm20_sqrt_rn_f32_slowpath
        .type           $__internal_0_$__cuda_sm20_sqrt_rn_f32_slowpath,@function
        .size           $__internal_0_$__cuda_sm20_sqrt_rn_f32_slowpath,(.L_x_9 - $__internal_0_$__cuda_sm20_sqrt_rn_f32_slowpath)
$__internal_0_$__cuda_sm20_sqrt_rn_f32_slowpath:
[----:B------:R-:W-:-:S13]  /*0170*/  LOP3.LUT P0, RZ, R0, 0x7fffffff, RZ, 0xc0, !PT ;  /* 0x7fffffff00ff7812 */ /* 0x000fda000780c0ff */
[----:B------:R-:W-:Y:S01]  /*0180*/  @!P0 MOV R2, R0 ;  /* 0x0000000000028202 */ /* 0x000fe20000000f00 */
[----:B------:R-:W-:Y:S06]  /*0190*/  @!P0 BRA `(.L_x_3) ;  /* 0x0000000000408947 */ /* 0x000fec0003800000 */
[----:B------:R-:W-:-:S13]  /*01a0*/  FSETP.GEU.FTZ.AND P0, PT, R0, RZ, PT ;  /* 0x000000ff0000720b */ /* 0x000fda0003f1e000 */
[----:B------:R-:W-:Y:S01]  /*01b0*/  @!P0 MOV R2, 0x7fffffff ;  /* 0x7fffffff00028802 */ /* 0x000fe20000000f00 */
[----:B------:R-:W-:Y:S06]  /*01c0*/  @!P0 BRA `(.L_x_3) ;  /* 0x0000000000348947 */ /* 0x000fec0003800000 */
[----:B------:R-:W-:-:S13]  /*01d0*/  FSETP.GTU.FTZ.AND P0, PT, |R0|, +INF , PT ;  /* 0x7f8000000000780b */ /* 0x000fda0003f1c200 */
[----:B------:R-:W-:Y:S01]  /*01e0*/  @P0 FADD.FTZ R2, R0, 1 ;  /* 0x3f80000000020421 */ /* 0x000fe20000010000 */
[----:B------:R-:W-:Y:S06]  /*01f0*/  @P0 BRA `(.L_x_3) ;  /* 0x0000000000280947 */ /* 0x000fec0003800000 */
[----:B------:R-:W-:-:S13]  /*0200*/  FSETP.NEU.FTZ.AND P0, PT, |R0|, +INF , PT ;  /* 0x7f8000000000780b */ /* 0x000fda0003f1d200 */
[----:B------:R-:W-:-:S04]  /*0210*/  @P0 FFMA R3, R0, 1.84467440737095516160e+19, RZ ;  /* 0x5f80000000030823 */ /* 0x000fc800000000ff */
[----:B------:R-:W0:Y:S02]  /*0220*/  @P0 MUFU.RSQ R2, R3 ;  /* 0x0000000300020308 */ /* 0x000e240000001400 */
[----:B0-----:R-:W-:Y:S01]  /*0230*/  @P0 FMUL.FTZ R4, R3, R2 ;  /* 0x0000000203040220 */ /* 0x001fe20000410000 */
[----:B------:R-:W-:Y:S01]  /*0240*/  @P0 FMUL.FTZ R6, R2, 0.5 ;  /* 0x3f00000002060820 */ /* 0x000fe20000410000 */
[----:B------:R-:W-:Y:S02]  /*0250*/  @!P0 MOV R2, R0 ;  /* 0x0000000000028202 */ /* 0x000fe40000000f00 */
[----:B------:R-:W-:-:S04]  /*0260*/  @P0 FADD.FTZ R5, -R4, -RZ ;  /* 0x800000ff04050221 */ /* 0x000fc80000010100 */
[----:B------:R-:W-:-:S04]  /*0270*/  @P0 FFMA R5, R4, R5, R3 ;  /* 0x0000000504050223 */ /* 0x000fc80000000003 */
[----:B------:R-:W-:-:S04]  /*0280*/  @P0 FFMA R5, R5, R6, R4 ;  /* 0x0000000605050223 */ /* 0x000fc80000000004 */
[----:B------:R-:W-:-:S07]  /*0290*/  @P0 FMUL.FTZ R2, R5, 2.3283064365386962891e-10 ;  /* 0x2f80000005020820 */ /* 0x000fce0000410000 */
.L_x_3:
[----:B------:R-:W-:Y:S01]  /*02a0*/  HFMA2 R3, -RZ, RZ, 0, 0 ;  /* 0x00000000ff037431 */ /* 0x000fe200000001ff */
[----:B------:R-:W-:Y:S02]  /*02b0*/  MOV R5, R2 ;  /* 0x0000000200057202 */ /* 0x000fe40000000f00 */
[----:B------:R-:W-:-:S04]  /*02c0*/  MOV R2, R8 ;  /* 0x0000000800027202 */ /* 0x000fc80000000f00 */
[----:B------:R-:W-:Y:S05]  /*02d0*/  RET.REL.NODEC R2 `(_Z18cuda_racine_threadPfS_) ;  /* 0xfffffffc02487950 */ /* 0x000fea0003c3ffff */
.L_x_4:
[----:B------:R-:W-:-:S00]  /*02e0*/  BRA `(.L_x_4) ;  /* 0xfffffffc00fc7947 */ /* 0x000fc0000383ffff */
[----:B------:R-:W-:-:S00]  /*02f0*/  NOP ;  /* 0x0000000000007918 */ /* 0x000fc00000000000 */
        /* <DEDUP_REMOVED lines=8> */
.L_x_9:


//--------------------- .text._Z17cuda_racine_blockPfS_ --------------------------
	.section	.text._Z17cuda_racine_blockPfS_,"ax",@progbits
	.align	128
        .global         _Z17cuda_racine_blockPfS_
        .type           _Z17cuda_racine_blockPfS_,@function
        .size           _Z17cuda_racine_blockPfS_,(.L_x_10 - _Z17cuda_racine_blockPfS_)
        .other          _Z17cuda_racine_blockPfS_,@"STO_CUDA_ENTRY STV_DEFAULT"
_Z17cuda_racine_blockPfS_:
.text._Z17cuda_racine_blockPfS_:
[----:B------:R-:W-:Y:S01]  /*0000*/  LDC R1, c[0x0][0x37c] ;  /* 0x0000df00ff017b82 */ /* 0x000fe20000000800 */
[----:B------:R-:W0:Y:S07]  /*0010*/  S2R R7, SR_CTAID.X ;  /* 0x0000000000077919 */ /* 0x000e2e0000002500 */
[----:B------:R-:W0:Y:S01]  /*0020*/  LDC.64 R2, c[0x0][0x380] ;  /* 0x0000e000ff027b82 */ /* 0x000e220000000a00 */
[----:B------:R-:W1:Y:S01]  /*0030*/  LDCU.64 UR4, c[0x0][0x358] ;  /* 0x00006b00ff0477ac */ /* 0x000e620008000a00 */
[----:B0-----:R-:W-:-:S05]  /*0040*/  IMAD.WIDE.U32 R2, R7, 0x4, R2 ;  /* 0x0000000407027825 */ /* 0x001fca00078e0002 */
[----:B-1----:R-:W2:Y:S02]  /*0050*/  LDG.E R0, desc[UR4][R2.64] ;  /* 0x0000000402007981 */ /* 0x002ea4000c1e1900 */
[----:B--2---:R-:W-:Y:S01]  /*0060*/  IADD3 R4, PT, PT, R0, -0xd000000, RZ ;  /* 0xf300000000047810 */ /* 0x004fe20007ffe0ff */
[----:B------:R0:W1:Y:S03]  /*0070*/  MUFU.RSQ R5, R0 ;  /* 0x0000000000057308 */ /* 0x0000660000001400 */
[----:B------:R-:W-:-:S13]  /*0080*/  ISETP.GT.U32.AND P0, PT, R4, 0x727fffff, PT ;  /* 0x727fffff0400780c */ /* 0x000fda0003f04070 */
[----:B0-----:R-:W-:Y:S05]  /*0090*/  @!P0 BRA `(.L_x_5) ;  /* 0x00000000000c8947 */ /* 0x001fea0003800000 */
[----:B------:R-:W-:-:S07]  /*00a0*/  MOV R4, 0xc0 ;  /* 0x000000c000047802 */ /* 0x000fce0000000f00 */
[----:B-1----:R-:W-:Y:S05]  /*00b0*/  CALL.REL.NOINC `($__internal_1_$__cuda_sm20_sqrt_rn_f32_slowpath) ;  /* 0x0000000000247944 */ /* 0x002fea0003c00000 */
[----:B------:R-:W-:Y:S05]  /*00c0*/  BRA `(.L_x_6) ;  /* 0x0000000000107947 */ /* 0x000fea0003800000 */
.L_x_5:
[----:B-1----:R-:W-:Y:S01]  /*00d0*/  FMUL.FTZ R3, R0, R5 ;  /* 0x0000000500037220 */ /* 0x002fe20000410000 */
[----:B------:R-:W-:-:S03]  /*00e0*/  FMUL.FTZ R5, R5, 0.5 ;  /* 0x3f00000005057820 */ /* 0x000fc60000410000 */
[----:B------:R-:W-:-:S04]  /*00f0*/  FFMA R0, -R3, R3, R0 ;  /* 0x0000000303007223 */ /* 0x000fc80000000100 */
[----:B------:R-:W-:-:S07]  /*0100*/  FFMA R5, R0, R5, R3 ;  /* 0x0000000500057223 */ /* 0x000fce0000000003 */
.L_x_6:
[----:B------:R-:W0:Y:S02]  /*0110*/  LDC.64 R2, c[0x0][0x388] ;  /* 0x0000e200ff027b82 */ /* 0x000e240000000a00 */
[----:B0-----:R-:W-:-:S05]  /*0120*/  IMAD.WIDE.U32 R2, R7, 0x4, R2 ;  /* 0x0000000407027825 */ /* 0x001fca00078e0002 */
[----:B------:R-:W-:Y:S01]  /*0130*/  STG.E desc[UR4][R2.64], R5 ;  /* 0x0000000502007986 */ /* 0x000fe2000c101904 */
[----:B------:R-:W-:Y:S05]  /*0140*/  EXIT ;  /* 0x000000000000794d */ /* 0x000fea0003800000 */
        .weak           $__internal_1_$__cuda_sm20_sqrt_rn_f32_slowpath
        .type           $__internal_1_$__cuda_sm20_sqrt_rn_f32_slowpath,@function
        .size           $__internal_1_$__cuda_sm20_sqrt_rn_f32_slowpath,(.L_x_10 - $__internal_1_$__cuda_sm20_sqrt_rn_f32_slowpath)
$__internal_1_$__cuda_sm20_sqrt_rn_f32_slowpath:
        /* <DEDUP_REMOVED lines=10> */
[----:B------:R-:W-:Y:S01]  /*01f0*/  @!P0 MOV R2, R0 ;  /* 0x0000000000028202 */ /* 0x000fe20000000f00 */
[----:B------:R-:W-:Y:S06]  /*0200*/  @!P0 BRA `(.L_x_7) ;  /* 0x0000000000208947 */ /* 0x000fec0003800000 */
[----:B------:R-:W-:-:S04]  /*0210*/  FFMA R0, R0, 1.84467440737095516160e+19, RZ ;  /* 0x5f80000000007823 */ /* 0x000fc800000000ff */
[----:B------:R-:W0:Y:S02]  /*0220*/  MUFU.RSQ R3, R0 ;  /* 0x0000000000037308 */ /* 0x000e240000001400 */
[----:B0-----:R-:W-:Y:S01]  /*0230*/  FMUL.FTZ R5, R0, R3 ;  /* 0x0000000300057220 */ /* 0x001fe20000410000 */
[----:B------:R-:W-:-:S03]  /*0240*/  FMUL.FTZ R3, R3, 0.5 ;  /* 0x3f00000003037820 */ /* 0x000fc60000410000 */
[----:B------:R-:W-:-:S04]  /*0250*/  FADD.FTZ R2, -R5, -RZ ;  /* 0x800000ff05027221 */ /* 0x000fc80000010100 */
[----:B------:R-:W-:-:S04]  /*0260*/  FFMA R2, R5, R2, R0 ;  /* 0x0000000205027223 */ /* 0x000fc80000000000 */
[----:B------:R-:W-:-:S04]  /*0270*/  FFMA R2, R2, R3, R5 ;  /* 0x0000000302027223 */ /* 0x000fc80000000005 */
[----:B------:R-:W-:-:S07]  /*0280*/  FMUL.FTZ R2, R2, 2.3283064365386962891e-10 ;  /* 0x2f80000002027820 */ /* 0x000fce0000410000 */
.L_x_7:
[----:B------:R-:W-:Y:S01]  /*0290*/  HFMA2 R3, -RZ, RZ, 0, 0 ;  /* 0x00000000ff037431 */ /* 0x000fe200000001ff */
[----:B------:R-:W-:Y:S02]  /*02a0*/  MOV R5, R2 ;  /* 0x0000000200057202 */ /* 0x000fe40000000f00 */
[----:B------:R-:W-:-:S04]  /*02b0*/  MOV R2, R4 ;  /* 0x0000000400027202 */ /* 0x000fc80000000f00 */
[----:B------:R-:W-:Y:S05]  /*02c0*/  RET.REL.NODEC R2 `(_Z17cuda_racine_blockPfS_) ;  /* 0xfffffffc024c7950 */ /* 0x000fea0003c3ffff */
.L_x_8:
        /* <DEDUP_REMOVED lines=11> */
.L_x_10:


//--------------------- .nv.shared.reserved.0     --------------------------
	.section	.nv.shared.reserved.0,"aw",@nobits
	.weak		__nv_reservedSMEM_offset_0_alias
	.size		__nv_reservedSMEM_offset_0_alias, 0, 64
	.other		__nv_reservedSMEM_offset_0_alias,@"STO_CUDA_RESERVED_SHARED STV_DEFAULT"
__nv_reservedSMEM_offset_0_alias:
	.zero		0
	.zero		64


//--------------------- .nv.constant0._Z18cuda_racine_threadPfS_ --------------------------
	.section	.nv.constant0._Z18cuda_racine_threadPfS_,"a",@progbits
	.sectionflags	@""
	.align	4
.nv.constant0._Z18cuda_racine_threadPfS_:
	.zero		912


//--------------------- .nv.constant0._Z17cuda_racine_blockPfS_ --------------------------
	.section	.nv.constant0._Z17cuda_racine_blockPfS_,"a",@progbits
	.sectionflags	@""
	.align	4
.nv.constant0._Z17cuda_racine_blockPfS_:
	.zero		912


//--------------------- SYMBOLS --------------------------

	.type		.nv.reservedSmem.offset0,@object
	.size		.nv.reservedSmem.offset0,0x4
